//
// Generated by NVIDIA NVVM Compiler
//
// Compiler Build ID: CL-36424714
// Cuda compilation tools, release 13.0, V13.0.88
// Based on NVVM 20.0.0
//

.version 9.0
.target sm_100
.address_size 64

	// .globl	_Z19collateSegments_gpuPiS_S_i

.visible .entry _Z19collateSegments_gpuPiS_S_i(
	.param .u64 .ptr .align 1 _Z19collateSegments_gpuPiS_S_i_param_0,
	.param .u64 .ptr .align 1 _Z19collateSegments_gpuPiS_S_i_param_1,
	.param .u64 .ptr .align 1 _Z19collateSegments_gpuPiS_S_i_param_2,
	.param .u32 _Z19collateSegments_gpuPiS_S_i_param_3
)
{


	ret;

}


// ===== COMPILED SASS (sm_100) =====

	.target	sm_100

	.elftype	@"ET_EXEC"


//--------------------- .note.nv.tkinfo           --------------------------
	.section	.note.nv.tkinfo,"",@"SHT_NOTE"
	.sectionflags	@"SHF_NOTE_NV_TKINFO"
	.tkinfo
        /*0018*/ 	.word	0x00000002
        /*0030*/ 	.string	""
        /*0030*/ 	.string	"ptxas"
        /*0030*/ 	.string	"Cuda compilation tools, release 13.0, V13.0.88"
        /*0030*/ 	.string	"Build cuda_13.0.r13.0/compiler.36424714_0"
        /*0030*/ 	.string	"-arch sm_100 -m 64 "



//--------------------- .note.nv.cuinfo           --------------------------
	.section	.note.nv.cuinfo,"",@"SHT_NOTE"
	.sectionflags	@"SHF_NOTE_NV_CUINFO"
        /*0018*/ 	.short	0x0002
        /*001a*/ 	.short	0x0064
        /*001c*/ 	.short	0x0082
	.zero		2


//--------------------- .nv.info                  --------------------------
	.section	.nv.info,"",@"SHT_CUDA_INFO"
	.align	4


	//----- nvinfo : EIATTR_REGCOUNT
	.align		4
        /*0000*/ 	.byte	0x04, 0x2f
        /*0002*/ 	.short	(.L_1 - .L_0)
	.align		4
.L_0:
        /*0004*/ 	.word	index@(_Z19collateSegments_gpuPiS_S_i)
        /*0008*/ 	.word	0x00000004


	//----- nvinfo : EIATTR_FRAME_SIZE
	.align		4
.L_1:
        /*000c*/ 	.byte	0x04, 0x11
        /*000e*/ 	.short	(.L_3 - .L_2)
	.align		4
.L_2:
        /*0010*/ 	.word	index@(_Z19collateSegments_gpuPiS_S_i)
        /*0014*/ 	.word	0x00000000


	//----- nvinfo : EIATTR_MIN_STACK_SIZE
	.align		4
.L_3:
        /*0018*/ 	.byte	0x04, 0x12
        /*001a*/ 	.short	(.L_5 - .L_4)
	.align		4
.L_4:
        /*001c*/ 	.word	index@(_Z19collateSegments_gpuPiS_S_i)
        /*0020*/ 	.word	0x00000000
.L_5:


//--------------------- .nv.compat                --------------------------
	.section	.nv.compat,"",@"SHT_CUDA_COMPAT_INFO"
	.align	4
        /*0000*/ 	.byte	0x02, 0x09, 0x00, 0x00, 0x02, 0x02, 0x01, 0x00, 0x02, 0x05, 0x05, 0x00, 0x03, 0x07, 0x01, 0x01
        /*0010*/ 	.byte	0x02, 0x03, 0x00, 0x00, 0x02, 0x06, 0x01, 0x00, 0x04, 0x0b, 0x08, 0x00, 0x09, 0x00, 0x00, 0x00
        /*0020*/ 	.byte	0x00, 0x00, 0x00, 0x00


//--------------------- .nv.info._Z19collateSegments_gpuPiS_S_i --------------------------
	.section	.nv.info._Z19collateSegments_gpuPiS_S_i,"",@"SHT_CUDA_INFO"
	.sectionflags	@""
	.align	4


	//----- nvinfo : EIATTR_CUDA_API_VERSION
	.align		4
        /*0000*/ 	.byte	0x04, 0x37
        /*0002*/ 	.short	(.L_7 - .L_6)
.L_6:
        /*0004*/ 	.word	0x00000082


	//----- nvinfo : EIATTR_KPARAM_INFO
	.align		4
.L_7:
        /*0008*/ 	.byte	0x04, 0x17
        /*000a*/ 	.short	(.L_9 - .L_8)
.L_8:
        /*000c*/ 	.word	0x00000000
        /*0010*/ 	.short	0x0003
        /*0012*/ 	.short	0x0018
        /*0014*/ 	.byte	0x00, 0xf0, 0x11, 0x00


	//----- nvinfo : EIATTR_KPARAM_INFO
	.align		4
.L_9:
        /*0018*/ 	.byte	0x04, 0x17
        /*001a*/ 	.short	(.L_11 - .L_10)
.L_10:
        /*001c*/ 	.word	0x00000000
        /*0020*/ 	.short	0x0002
        /*0022*/ 	.short	0x0010
        /*0024*/ 	.byte	0x00, 0xf5, 0x21, 0x00


	//----- nvinfo : EIATTR_KPARAM_INFO
	.align		4
.L_11:
        /*0028*/ 	.byte	0x04, 0x17
        /*002a*/ 	.short	(.L_13 - .L_12)
.L_12:
        /*002c*/ 	.word	0x00000000
        /*0030*/ 	.short	0x0001
        /*0032*/ 	.short	0x0008
        /*0034*/ 	.byte	0x00, 0xf5, 0x21, 0x00


	//----- nvinfo : EIATTR_KPARAM_INFO
	.align		4
.L_13:
        /*0038*/ 	.byte	0x04, 0x17
        /*003a*/ 	.short	(.L_15 - .L_14)
.L_14:
        /*003c*/ 	.word	0x00000000
        /*0040*/ 	.short	0x0000
        /*0042*/ 	.short	0x0000
        /*0044*/ 	.byte	0x00, 0xf5, 0x21, 0x00


	//----- nvinfo : EIATTR_SPARSE_MMA_MASK
	.align		4
.L_15:
        /*0048*/ 	.byte	0x03, 0x50
        /*004a*/ 	.short	0x0000


	//----- nvinfo : EIATTR_MAXREG_COUNT
	.align		4
        /*004c*/ 	.byte	0x03, 0x1b
        /*004e*/ 	.short	0x00ff


	//----- nvinfo : EIATTR_MERCURY_ISA_VERSION
	.align		4
        /*0050*/ 	.byte	0x03, 0x5f
        /*0052*/ 	.short	0x0101


	//----- nvinfo : EIATTR_VRC_CTA_INIT_COUNT
	.align		4
        /*0054*/ 	.byte	0x02, 0x4a
	.zero		1
	.zero		1


	//----- nvinfo : EIATTR_EXIT_INSTR_OFFSETS
	.align		4
        /*0058*/ 	.byte	0x04, 0x1c
        /*005a*/ 	.short	(.L_17 - .L_16)


	//   ....[0]....
.L_16:
        /*005c*/ 	.word	0x00000010


	//----- nvinfo : EIATTR_CBANK_PARAM_SIZE
	.align		4
.L_17:
        /*0060*/ 	.byte	0x03, 0x19
        /*0062*/ 	.short	0x001c


	//----- nvinfo : EIATTR_PARAM_CBANK
	.align		4
        /*0064*/ 	.byte	0x04, 0x0a
        /*0066*/ 	.short	(.L_19 - .L_18)
	.align		4
.L_18:
        /*0068*/ 	.word	index@(.nv.constant0._Z19collateSegments_gpuPiS_S_i)
        /*006c*/ 	.short	0x0380
        /*006e*/ 	.short	0x001c


	//----- nvinfo : EIATTR_SW_WAR
	.align		4
.L_19:
        /*0070*/ 	.byte	0x04, 0x36
        /*0072*/ 	.short	(.L_21 - .L_20)
.L_20:
        /*0074*/ 	.word	0x00000008
.L_21:


//--------------------- .nv.callgraph             --------------------------
	.section	.nv.callgraph,"",@"SHT_CUDA_CALLGRAPH"
	.align	4
	.sectionentsize	8
	.align		4
        /*0000*/ 	.word	0x00000000
	.align		4
        /*0004*/ 	.word	0xffffffff
	.align		4
        /*0008*/ 	.word	0x00000000
	.align		4
        /*000c*/ 	.word	0xfffffffe
	.align		4
        /*0010*/ 	.word	0x00000000
	.align		4
        /*0014*/ 	.word	0xfffffffd
	.align		4
        /*0018*/ 	.word	0x00000000
	.align		4
        /*001c*/ 	.word	0xfffffffc


//--------------------- .text._Z19collateSegments_gpuPiS_S_i --------------------------
	.section	.text._Z19collateSegments_gpuPiS_S_i,"ax",@progbits
	.align	128
        .global         _Z19collateSegments_gpuPiS_S_i
        .type           _Z19collateSegments_gpuPiS_S_i,@function
        .size           _Z19collateSegments_gpuPiS_S_i,(.L_x_1 - _Z19collateSegments_gpuPiS_S_i)
        .other          _Z19collateSegments_gpuPiS_S_i,@"STO_CUDA_ENTRY STV_DEFAULT"
_Z19collateSegments_gpuPiS_S_i:
.text._Z19collateSegments_gpuPiS_S_i:
[----:B------:R-:W-:Y:S01]  /*0000*/  LDC R1, c[0x0][0x37c] ;  /* 0x0000df00ff017b82 */ /* 0x000fe20000000800 */
[----:B------:R-:W-:Y:S05]  /*0010*/  EXIT ;  /* 0x000000000000794d */ /* 0x000fea0003800000 */
.L_x_0:
[----:B------:R-:W-:-:S00]  /*0020*/  BRA `(.L_x_0) ;  /* 0xfffffffc00fc7947 */ /* 0x000fc0000383ffff */
[----:B------:R-:W-:-:S00]  /*0030*/  NOP ;  /* 0x0000000000007918 */ /* 0x000fc00000000000 */
        /* <DEDUP_REMOVED lines=12> */
.L_x_1:


//--------------------- .nv.shared.reserved.0     --------------------------
	.section	.nv.shared.reserved.0,"aw",@nobits
	.weak		__nv_reservedSMEM_offset_0_alias
	.size		__nv_reservedSMEM_offset_0_alias, 0, 64
	.other		__nv_reservedSMEM_offset_0_alias,@"STO_CUDA_RESERVED_SHARED STV_DEFAULT"
__nv_reservedSMEM_offset_0_alias:
	.zero		0
	.zero		64


//--------------------- .nv.constant0._Z19collateSegments_gpuPiS_S_i --------------------------
	.section	.nv.constant0._Z19collateSegments_gpuPiS_S_i,"a",@progbits
	.sectionflags	@""
	.align	4
.nv.constant0._Z19collateSegments_gpuPiS_S_i:
	.zero		924


//--------------------- SYMBOLS --------------------------

	.type		.nv.reservedSmem.offset0,@object
	.size		.nv.reservedSmem.offset0,0x4
